	.headerflags	@"EF_CUDA_TEXMODE_UNIFIED EF_CUDA_64BIT_ADDRESS EF_CUDA_ACCELERATORS EF_CUDA_SM90 EF_CUDA_VIRTUAL_SM(EF_CUDA_SM90)"
	.elftype	@"ET_EXEC"


//--------------------- .nv.info                  --------------------------
	.section	.nv.info,"",@"SHT_CUDA_INFO"
	.align	4


	//----- nvinfo : EIATTR_REGCOUNT
	.align		4
        /*0000*/ 	.byte	0x04, 0x2f
        /*0002*/ 	.short	(.L_3 - .L_2)
	.align		4
.L_2:
        /*0004*/ 	.word	index@(triton_poi_fused__native_batch_norm_legit_no_training_silu_0)
        /*0008*/ 	.word	0x00000011


	//----- nvinfo : EIATTR_MIN_STACK_SIZE
	.align		4
.L_3:
        /*000c*/ 	.byte	0x04, 0x12
        /*000e*/ 	.short	(.L_5 - .L_4)
	.align		4
.L_4:
        /*0010*/ 	.word	index@(triton_poi_fused__native_batch_norm_legit_no_training_silu_0)
        /*0014*/ 	.word	0x00000000


	//----- nvinfo : EIATTR_FRAME_SIZE
	.align		4
.L_5:
        /*0018*/ 	.byte	0x04, 0x11
        /*001a*/ 	.short	(.L_7 - .L_6)
	.align		4
.L_6:
        /*001c*/ 	.word	index@(triton_poi_fused__native_batch_norm_legit_no_training_silu_0)
        /*0020*/ 	.word	0x00000000


	//----- nvinfo : EIATTR_MIN_STACK_SIZE
	.align		4
.L_7:
        /*0024*/ 	.byte	0x04, 0x12
        /*0026*/ 	.short	(.L_9 - .L_8)
	.align		4
.L_8:
        /*0028*/ 	.word	index@(triton_poi_fused__native_batch_norm_legit_no_training_silu_0)
        /*002c*/ 	.word	0x00000000
.L_9:


//--------------------- .nv.info.triton_poi_fused__native_batch_norm_legit_no_training_silu_0 --------------------------
	.section	.nv.info.triton_poi_fused__native_batch_norm_legit_no_training_silu_0,"",@"SHT_CUDA_INFO"
	.sectionflags	@""
	.align	4


	//----- nvinfo : EIATTR_CUDA_API_VERSION
	.align		4
        /*0000*/ 	.byte	0x04, 0x37
        /*0002*/ 	.short	(.L_11 - .L_10)
.L_10:
        /*0004*/ 	.word	0x0000007c


	//----- nvinfo : EIATTR_KPARAM_INFO
	.align		4
.L_11:
        /*0008*/ 	.byte	0x04, 0x17
        /*000a*/ 	.short	(.L_13 - .L_12)
.L_12:
        /*000c*/ 	.word	0x00000000
        /*0010*/ 	.short	0x0006
        /*0012*/ 	.short	0x0030
        /*0014*/ 	.byte	0x00, 0xf0, 0x11, 0x00


	//----- nvinfo : EIATTR_KPARAM_INFO
	.align		4
.L_13:
        /*0018*/ 	.byte	0x04, 0x17
        /*001a*/ 	.short	(.L_15 - .L_14)
.L_14:
        /*001c*/ 	.word	0x00000000
        /*0020*/ 	.short	0x0005
        /*0022*/ 	.short	0x0028
        /*0024*/ 	.byte	0x00, 0xf4, 0x21, 0x00


	//----- nvinfo : EIATTR_KPARAM_INFO
	.align		4
.L_15:
        /*0028*/ 	.byte	0x04, 0x17
        /*002a*/ 	.short	(.L_17 - .L_16)
.L_16:
        /*002c*/ 	.word	0x00000000
        /*0030*/ 	.short	0x0004
        /*0032*/ 	.short	0x0020
        /*0034*/ 	.byte	0x00, 0xf4, 0x21, 0x00


	//----- nvinfo : EIATTR_KPARAM_INFO
	.align		4
.L_17:
        /*0038*/ 	.byte	0x04, 0x17
        /*003a*/ 	.short	(.L_19 - .L_18)
.L_18:
        /*003c*/ 	.word	0x00000000
        /*0040*/ 	.short	0x0003
        /*0042*/ 	.short	0x0018
        /*0044*/ 	.byte	0x00, 0xf4, 0x21, 0x00


	//----- nvinfo : EIATTR_KPARAM_INFO
	.align		4
.L_19:
        /*0048*/ 	.byte	0x04, 0x17
        /*004a*/ 	.short	(.L_21 - .L_20)
.L_20:
        /*004c*/ 	.word	0x00000000
        /*0050*/ 	.short	0x0002
        /*0052*/ 	.short	0x0010
        /*0054*/ 	.byte	0x00, 0xf4, 0x21, 0x00


	//----- nvinfo : EIATTR_KPARAM_INFO
	.align		4
.L_21:
        /*0058*/ 	.byte	0x04, 0x17
        /*005a*/ 	.short	(.L_23 - .L_22)
.L_22:
        /*005c*/ 	.word	0x00000000
        /*0060*/ 	.short	0x0001
        /*0062*/ 	.short	0x0008
        /*0064*/ 	.byte	0x00, 0xf4, 0x21, 0x00


	//----- nvinfo : EIATTR_KPARAM_INFO
	.align		4
.L_23:
        /*0068*/ 	.byte	0x04, 0x17
        /*006a*/ 	.short	(.L_25 - .L_24)
.L_24:
        /*006c*/ 	.word	0x00000000
        /*0070*/ 	.short	0x0000
        /*0072*/ 	.short	0x0000
        /*0074*/ 	.byte	0x00, 0xf4, 0x21, 0x00


	//----- nvinfo : EIATTR_SPARSE_MMA_MASK
	.align		4
.L_25:
        /*0078*/ 	.byte	0x03, 0x50
        /*007a*/ 	.short	0x0000


	//----- nvinfo : EIATTR_MAXREG_COUNT
	.align		4
        /*007c*/ 	.byte	0x03, 0x1b
        /*007e*/ 	.short	0x00ff


	//----- nvinfo : EIATTR_EXIT_INSTR_OFFSETS
	.align		4
        /*0080*/ 	.byte	0x04, 0x1c
        /*0082*/ 	.short	(.L_27 - .L_26)


	//   ....[0]....
.L_26:
        /*0084*/ 	.word	0x00000320


	//   ....[1]....
        /*0088*/ 	.word	0x00000340


	//----- nvinfo : EIATTR_REQNTID
	.align		4
.L_27:
        /*008c*/ 	.byte	0x04, 0x10
        /*008e*/ 	.short	(.L_29 - .L_28)
.L_28:
        /*0090*/ 	.word	0x00000020
        /*0094*/ 	.word	0x00000001
        /*0098*/ 	.word	0x00000001


	//----- nvinfo : EIATTR_CBANK_PARAM_SIZE
	.align		4
.L_29:
        /*009c*/ 	.byte	0x03, 0x19
        /*009e*/ 	.short	0x0034


	//----- nvinfo : EIATTR_PARAM_CBANK
	.align		4
        /*00a0*/ 	.byte	0x04, 0x0a
        /*00a2*/ 	.short	(.L_31 - .L_30)
	.align		4
.L_30:
        /*00a4*/ 	.word	index@(.nv.constant0.triton_poi_fused__native_batch_norm_legit_no_training_silu_0)
        /*00a8*/ 	.short	0x0210
        /*00aa*/ 	.short	0x0034


	//----- nvinfo : EIATTR_SW_WAR
	.align		4
.L_31:
        /*00ac*/ 	.byte	0x04, 0x36
        /*00ae*/ 	.short	(.L_33 - .L_32)
.L_32:
        /*00b0*/ 	.word	0x00000008
.L_33:


//--------------------- .nv.callgraph             --------------------------
	.section	.nv.callgraph,"",@"SHT_CUDA_CALLGRAPH"
	.align	4
	.sectionentsize	8
	.align		4
        /*0000*/ 	.word	0x00000000
	.align		4
        /*0004*/ 	.word	0xffffffff
	.align		4
        /*0008*/ 	.word	0x00000000
	.align		4
        /*000c*/ 	.word	0xfffffffe
	.align		4
        /*0010*/ 	.word	0x00000000
	.align		4
        /*0014*/ 	.word	0xfffffffd
	.align		4
        /*0018*/ 	.word	0x00000000
	.align		4
        /*001c*/ 	.word	0xfffffffc


//--------------------- .nv.constant4             --------------------------
	.section	.nv.constant4,"a",@progbits
	.align	8
	.align		8
.nv.constant4:
        /*0000*/ 	.dword	_$_str
	.align		8
        /*0008*/ 	.dword	_$_str_$_2


//--------------------- .text.triton_poi_fused__native_batch_norm_legit_no_training_silu_0 --------------------------
	.section	.text.triton_poi_fused__native_batch_norm_legit_no_training_silu_0,"ax",@progbits
	.align	128
        .global         triton_poi_fused__native_batch_norm_legit_no_training_silu_0
        .type           triton_poi_fused__native_batch_norm_legit_no_training_silu_0,@function
        .size           triton_poi_fused__native_batch_norm_legit_no_training_silu_0,(.L_x_1 - triton_poi_fused__native_batch_norm_legit_no_training_silu_0)
        .other          triton_poi_fused__native_batch_norm_legit_no_training_silu_0,@"STO_CUDA_ENTRY STV_DEFAULT"
triton_poi_fused__native_batch_norm_legit_no_training_silu_0:
.text.triton_poi_fused__native_batch_norm_legit_no_training_silu_0:
[----:B------:R-:W0:Y:S08]  /*0000*/  LDC R1, c[0x0][0x28] ;  /* 0x00000a00ff017b82 */ /* 0x000e300000000800 */
[----:B------:R-:W1:Y:S01]  /*0010*/  LDC.64 R6, c[0x0][0x228] ;  /* 0x00008a00ff067b82 */ /* 0x000e620000000a00 */
[----:B------:R-:W-:Y:S01]  /*0020*/  ULDC.64 UR4, c[0x0][0x208] ;  /* 0x0000820000047ab9 */ /* 0x000fe20000000a00 */
[----:B------:R-:W2:Y:S01]  /*0030*/  S2R R14, SR_TID.X ;  /* 0x00000000000e7919 */ /* 0x000ea20000002100 */
[----:B------:R-:W3:Y:S05]  /*0040*/  S2R R13, SR_CTAID.X ;  /* 0x00000000000d7919 */ /* 0x000eea0000002500 */
[----:B------:R-:W4:Y:S01]  /*0050*/  LDC.64 R2, c[0x0][0x218] ;  /* 0x00008600ff027b82 */ /* 0x000f220000000a00 */
[----:B-1----:R-:W5:Y:S07]  /*0060*/  LDG.E R6, desc[UR4][R6.64] ;  /* 0x0000000406067981 */ /* 0x002f6e000c1e1900 */
[----:B------:R-:W1:Y:S08]  /*0070*/  LDC.64 R4, c[0x0][0x220] ;  /* 0x00008800ff047b82 */ /* 0x000e700000000a00 */
[----:B------:R-:W1:Y:S01]  /*0080*/  LDC.64 R8, c[0x0][0x230] ;  /* 0x00008c00ff087b82 */ /* 0x000e620000000a00 */
[----:B--2---:R-:W-:-:S04]  /*0090*/  LOP3.LUT R0, R14, 0xf, RZ, 0xc0, !PT ;  /* 0x0000000f0e007812 */ /* 0x004fc800078ec0ff */
[----:B---3--:R-:W-:Y:S01]  /*00a0*/  LEA R13, R13, R0, 0x4 ;  /* 0x000000000d0d7211 */ /* 0x008fe200078e20ff */
[----:B------:R-:W-:Y:S02]  /*00b0*/  HFMA2.MMA R0, -RZ, RZ, 0, 0 ;  /* 0x00000000ff007435 */ /* 0x000fe400000001ff */
[----:B------:R-:W2:Y:S01]  /*00c0*/  LDC.64 R10, c[0x0][0x238] ;  /* 0x00008e00ff0a7b82 */ /* 0x000ea20000000a00 */
[C---:B------:R-:W-:Y:S01]  /*00d0*/  ISETP.GE.AND P0, PT, R13.reuse, 0x10, PT ;  /* 0x000000100d00780c */ /* 0x040fe20003f06270 */
[----:B----4-:R-:W-:Y:S01]  /*00e0*/  IMAD.WIDE R2, R13, 0x4, R2 ;  /* 0x000000040d027825 */ /* 0x010fe200078e0202 */
[----:B-1----:R-:W3:Y:S11]  /*00f0*/  LDG.E R5, desc[UR4][R4.64] ;  /* 0x0000000404057981 */ /* 0x002ef6000c1e1900 */
[----:B------:R1:W3:Y:S04]  /*0100*/  @!P0 LDG.E R0, desc[UR4][R2.64] ;  /* 0x0000000402008981 */ /* 0x0002e8000c1e1900 */
[----:B0-----:R-:W4:Y:S04]  /*0110*/  LDG.E R8, desc[UR4][R8.64] ;  /* 0x0000000408087981 */ /* 0x001f28000c1e1900 */
[----:B--2---:R-:W4:Y:S01]  /*0120*/  LDG.E R11, desc[UR4][R10.64] ;  /* 0x000000040a0b7981 */ /* 0x004f22000c1e1900 */
[----:B------:R-:W-:Y:S01]  /*0130*/  MOV R12, 0x3e800000 ;  /* 0x3e800000000c7802 */ /* 0x000fe20000000f00 */
[----:B-----5:R-:W-:-:S04]  /*0140*/  FADD R6, R6, 9.9999997473787516356e-06 ;  /* 0x3727c5ac06067421 */ /* 0x020fc80000000000 */
[----:B------:R-:W0:Y:S02]  /*0150*/  MUFU.SQRT R7, R6 ;  /* 0x0000000600077308 */ /* 0x000e240000002000 */
[C---:B0-----:R-:W-:Y:S02]  /*0160*/  FSETP.GT.AND P0, PT, R7.reuse, 8.50705917302346158658e+37, PT ;  /* 0x7e8000000700780b */ /* 0x041fe40003f04000 */
[----:B------:R-:W-:-:S11]  /*0170*/  FSETP.GEU.AND P1, PT, R7, 1.175494350822287508e-38, PT ;  /* 0x008000000700780b */ /* 0x000fd60003f2e000 */
[----:B------:R-:W-:-:S04]  /*0180*/  @P0 FMUL R7, R7, 0.25 ;  /* 0x3e80000007070820 */ /* 0x000fc80000400000 */
[----:B------:R-:W-:-:S06]  /*0190*/  @!P1 FMUL R7, R7, 16777216 ;  /* 0x4b80000007079820 */ /* 0x000fcc0000400000 */
[----:B------:R-:W0:Y:S01]  /*01a0*/  MUFU.RCP R7, R7 ;  /* 0x0000000700077308 */ /* 0x000e220000001000 */
[----:B-1----:R-:W-:Y:S01]  /*01b0*/  FSEL R2, R12, 1, P0 ;  /* 0x3f8000000c027808 */ /* 0x002fe20000000000 */
[----:B---3--:R-:W-:-:S04]  /*01c0*/  FADD R0, -R5, R0 ;  /* 0x0000000005007221 */ /* 0x008fc80000000100 */
[----:B------:R-:W-:-:S04]  /*01d0*/  @!P1 FMUL R2, R2, 16777216 ;  /* 0x4b80000002029820 */ /* 0x000fc80000400000 */
[----:B0-----:R-:W-:-:S04]  /*01e0*/  FMUL R3, R7, R2 ;  /* 0x0000000207037220 */ /* 0x001fc80000400000 */
[----:B------:R-:W-:-:S04]  /*01f0*/  FMUL R0, R0, R3 ;  /* 0x0000000300007220 */ /* 0x000fc80000400000 */
[----:B----4-:R-:W-:-:S04]  /*0200*/  FFMA R0, R8, R0, R11 ;  /* 0x0000000008007223 */ /* 0x010fc8000000000b */
[----:B------:R-:W-:-:S04]  /*0210*/  FADD R2, RZ, -R0 ;  /* 0x80000000ff027221 */ /* 0x000fc80000000000 */
[----:B------:R-:W-:-:S05]  /*0220*/  FMUL R4, R2, 1.4426950216293334961 ;  /* 0x3fb8aa3b02047820 */ /* 0x000fca0000400000 */
[----:B------:R-:W-:-:S13]  /*0230*/  FSETP.GEU.AND P0, PT, R4, -126, PT ;  /* 0xc2fc00000400780b */ /* 0x000fda0003f0e000 */
[----:B------:R-:W-:-:S04]  /*0240*/  @!P0 FMUL R4, R4, 0.5 ;  /* 0x3f00000004048820 */ /* 0x000fc80000400000 */
[----:B------:R-:W0:Y:S02]  /*0250*/  MUFU.EX2 R2, R4 ;  /* 0x0000000400027308 */ /* 0x000e240000000800 */
[----:B0-----:R-:W-:-:S04]  /*0260*/  @!P0 FMUL R2, R2, R2 ;  /* 0x0000000202028220 */ /* 0x001fc80000400000 */
[----:B------:R-:W-:Y:S02]  /*0270*/  FADD R5, R2, 1 ;  /* 0x3f80000002057421 */ /* 0x000fe40000000000 */
[----:B------:R-:W0:Y:S03]  /*0280*/  LDC.64 R2, c[0x0][0x210] ;  /* 0x00008400ff027b82 */ /* 0x000e260000000a00 */
[----:B------:R-:W-:Y:S02]  /*0290*/  FSETP.GT.AND P1, PT, R5, 8.50705917302346158658e+37, PT ;  /* 0x7e8000000500780b */ /* 0x000fe40003f24000 */
[----:B------:R-:W-:-:S11]  /*02a0*/  LOP3.LUT P0, RZ, R14, 0x10, RZ, 0xc0, !PT ;  /* 0x000000100eff7812 */ /* 0x000fd6000780c0ff */
[----:B------:R-:W-:Y:S01]  /*02b0*/  @P1 FMUL R5, R5, 0.25 ;  /* 0x3e80000005051820 */ /* 0x000fe20000400000 */
[----:B------:R-:W-:-:S05]  /*02c0*/  ISETP.LT.AND P0, PT, R13, 0x10, !P0 ;  /* 0x000000100d00780c */ /* 0x000fca0004701270 */
[----:B------:R-:W1:Y:S01]  /*02d0*/  MUFU.RCP R5, R5 ;  /* 0x0000000500057308 */ /* 0x000e620000001000 */
[----:B------:R-:W-:Y:S01]  /*02e0*/  FSEL R6, R12, 1, P1 ;  /* 0x3f8000000c067808 */ /* 0x000fe20000800000 */
[----:B0-----:R-:W-:-:S04]  /*02f0*/  IMAD.WIDE R2, R13, 0x4, R2 ;  /* 0x000000040d027825 */ /* 0x001fc800078e0202 */
[----:B-1----:R-:W-:-:S04]  /*0300*/  FMUL R7, R5, R6 ;  /* 0x0000000605077220 */ /* 0x002fc80000400000 */
[----:B------:R-:W-:Y:S01]  /*0310*/  FMUL R7, R0, R7 ;  /* 0x0000000700077220 */ /* 0x000fe20000400000 */
[----:B------:R-:W-:Y:S06]  /*0320*/  @!P0 EXIT ;  /* 0x000000000000894d */ /* 0x000fec0003800000 */
[----:B------:R-:W-:Y:S01]  /*0330*/  STG.E desc[UR4][R2.64], R7 ;  /* 0x0000000702007986 */ /* 0x000fe2000c101904 */
[----:B------:R-:W-:Y:S05]  /*0340*/  EXIT ;  /* 0x000000000000794d */ /* 0x000fea0003800000 */
.L_x_0:
[----:B------:R-:W-:-:S00]  /*0350*/  BRA `(.L_x_0) ;  /* 0xfffffffc00fc7947 */ /* 0x000fc0000383ffff */
[----:B------:R-:W-:-:S00]  /*0360*/  NOP ;  /* 0x0000000000007918 */ /* 0x000fc00000000000 */
        /* <DEDUP_REMOVED lines=9> */
.L_x_1:


//--------------------- .nv.global.init           --------------------------
	.section	.nv.global.init,"aw",@progbits
.nv.global.init:
	.type		_$_str,@object
	.size		_$_str,(_$_str_$_2 - _$_str)
_$_str:
        /*0000*/ 	.byte	0x5f, 0x5f, 0x43, 0x55, 0x44, 0x41, 0x5f, 0x46, 0x54, 0x5a, 0x00
	.type		_$_str_$_2,@object
	.size		_$_str_$_2,(.L_1 - _$_str_$_2)
_$_str_$_2:
        /*000b*/ 	.byte	0x5f, 0x5f, 0x43, 0x55, 0x44, 0x41, 0x5f, 0x50, 0x52, 0x45, 0x43, 0x5f, 0x53, 0x51, 0x52, 0x54
        /*001b*/ 	.byte	0x00
.L_1:


//--------------------- .nv.constant0.triton_poi_fused__native_batch_norm_legit_no_training_silu_0 --------------------------
	.section	.nv.constant0.triton_poi_fused__native_batch_norm_legit_no_training_silu_0,"a",@progbits
	.sectionflags	@""
	.align	4
.nv.constant0.triton_poi_fused__native_batch_norm_legit_no_training_silu_0:
	.zero		580
